	.headerflags	@"EF_CUDA_TEXMODE_UNIFIED EF_CUDA_64BIT_ADDRESS EF_CUDA_ACCELERATORS EF_CUDA_SM90 EF_CUDA_VIRTUAL_SM(EF_CUDA_SM90)"
	.elftype	@"ET_EXEC"


//--------------------- .nv.info                  --------------------------
	.section	.nv.info,"",@"SHT_CUDA_INFO"
	.align	4


	//----- nvinfo : EIATTR_REGCOUNT
	.align		4
        /*0000*/ 	.byte	0x04, 0x2f
        /*0002*/ 	.short	(.L_3 - .L_2)
	.align		4
.L_2:
        /*0004*/ 	.word	index@(triton_poi_fused__native_batch_norm_legit_no_training_convolution_relu_1)
        /*0008*/ 	.word	0x0000001a


	//----- nvinfo : EIATTR_MIN_STACK_SIZE
	.align		4
.L_3:
        /*000c*/ 	.byte	0x04, 0x12
        /*000e*/ 	.short	(.L_5 - .L_4)
	.align		4
.L_4:
        /*0010*/ 	.word	index@(triton_poi_fused__native_batch_norm_legit_no_training_convolution_relu_1)
        /*0014*/ 	.word	0x00000000


	//----- nvinfo : EIATTR_FRAME_SIZE
	.align		4
.L_5:
        /*0018*/ 	.byte	0x04, 0x11
        /*001a*/ 	.short	(.L_7 - .L_6)
	.align		4
.L_6:
        /*001c*/ 	.word	index@(triton_poi_fused__native_batch_norm_legit_no_training_convolution_relu_1)
        /*0020*/ 	.word	0x00000000


	//----- nvinfo : EIATTR_MIN_STACK_SIZE
	.align		4
.L_7:
        /*0024*/ 	.byte	0x04, 0x12
        /*0026*/ 	.short	(.L_9 - .L_8)
	.align		4
.L_8:
        /*0028*/ 	.word	index@(triton_poi_fused__native_batch_norm_legit_no_training_convolution_relu_1)
        /*002c*/ 	.word	0x00000000
.L_9:


//--------------------- .nv.info.triton_poi_fused__native_batch_norm_legit_no_training_convolution_relu_1 --------------------------
	.section	.nv.info.triton_poi_fused__native_batch_norm_legit_no_training_convolution_relu_1,"",@"SHT_CUDA_INFO"
	.sectionflags	@""
	.align	4


	//----- nvinfo : EIATTR_CUDA_API_VERSION
	.align		4
        /*0000*/ 	.byte	0x04, 0x37
        /*0002*/ 	.short	(.L_11 - .L_10)
.L_10:
        /*0004*/ 	.word	0x0000007c


	//----- nvinfo : EIATTR_KPARAM_INFO
	.align		4
.L_11:
        /*0008*/ 	.byte	0x04, 0x17
        /*000a*/ 	.short	(.L_13 - .L_12)
.L_12:
        /*000c*/ 	.word	0x00000000
        /*0010*/ 	.short	0x0007
        /*0012*/ 	.short	0x0038
        /*0014*/ 	.byte	0x00, 0xf0, 0x11, 0x00


	//----- nvinfo : EIATTR_KPARAM_INFO
	.align		4
.L_13:
        /*0018*/ 	.byte	0x04, 0x17
        /*001a*/ 	.short	(.L_15 - .L_14)
.L_14:
        /*001c*/ 	.word	0x00000000
        /*0020*/ 	.short	0x0006
        /*0022*/ 	.short	0x0030
        /*0024*/ 	.byte	0x00, 0xf4, 0x21, 0x00


	//----- nvinfo : EIATTR_KPARAM_INFO
	.align		4
.L_15:
        /*0028*/ 	.byte	0x04, 0x17
        /*002a*/ 	.short	(.L_17 - .L_16)
.L_16:
        /*002c*/ 	.word	0x00000000
        /*0030*/ 	.short	0x0005
        /*0032*/ 	.short	0x0028
        /*0034*/ 	.byte	0x00, 0xf4, 0x21, 0x00


	//----- nvinfo : EIATTR_KPARAM_INFO
	.align		4
.L_17:
        /*0038*/ 	.byte	0x04, 0x17
        /*003a*/ 	.short	(.L_19 - .L_18)
.L_18:
        /*003c*/ 	.word	0x00000000
        /*0040*/ 	.short	0x0004
        /*0042*/ 	.short	0x0020
        /*0044*/ 	.byte	0x00, 0xf4, 0x21, 0x00


	//----- nvinfo : EIATTR_KPARAM_INFO
	.align		4
.L_19:
        /*0048*/ 	.byte	0x04, 0x17
        /*004a*/ 	.short	(.L_21 - .L_20)
.L_20:
        /*004c*/ 	.word	0x00000000
        /*0050*/ 	.short	0x0003
        /*0052*/ 	.short	0x0018
        /*0054*/ 	.byte	0x00, 0xf4, 0x21, 0x00


	//----- nvinfo : EIATTR_KPARAM_INFO
	.align		4
.L_21:
        /*0058*/ 	.byte	0x04, 0x17
        /*005a*/ 	.short	(.L_23 - .L_22)
.L_22:
        /*005c*/ 	.word	0x00000000
        /*0060*/ 	.short	0x0002
        /*0062*/ 	.short	0x0010
        /*0064*/ 	.byte	0x00, 0xf4, 0x21, 0x00


	//----- nvinfo : EIATTR_KPARAM_INFO
	.align		4
.L_23:
        /*0068*/ 	.byte	0x04, 0x17
        /*006a*/ 	.short	(.L_25 - .L_24)
.L_24:
        /*006c*/ 	.word	0x00000000
        /*0070*/ 	.short	0x0001
        /*0072*/ 	.short	0x0008
        /*0074*/ 	.byte	0x00, 0xf4, 0x21, 0x00


	//----- nvinfo : EIATTR_KPARAM_INFO
	.align		4
.L_25:
        /*0078*/ 	.byte	0x04, 0x17
        /*007a*/ 	.short	(.L_27 - .L_26)
.L_26:
        /*007c*/ 	.word	0x00000000
        /*0080*/ 	.short	0x0000
        /*0082*/ 	.short	0x0000
        /*0084*/ 	.byte	0x00, 0xf4, 0x21, 0x00


	//----- nvinfo : EIATTR_SPARSE_MMA_MASK
	.align		4
.L_27:
        /*0088*/ 	.byte	0x03, 0x50
        /*008a*/ 	.short	0x0000


	//----- nvinfo : EIATTR_MAXREG_COUNT
	.align		4
        /*008c*/ 	.byte	0x03, 0x1b
        /*008e*/ 	.short	0x00ff


	//----- nvinfo : EIATTR_EXIT_INSTR_OFFSETS
	.align		4
        /*0090*/ 	.byte	0x04, 0x1c
        /*0092*/ 	.short	(.L_29 - .L_28)


	//   ....[0]....
.L_28:
        /*0094*/ 	.word	0x00000500


	//   ....[1]....
        /*0098*/ 	.word	0x00000520


	//----- nvinfo : EIATTR_REQNTID
	.align		4
.L_29:
        /*009c*/ 	.byte	0x04, 0x10
        /*009e*/ 	.short	(.L_31 - .L_30)
.L_30:
        /*00a0*/ 	.word	0x00000080
        /*00a4*/ 	.word	0x00000001
        /*00a8*/ 	.word	0x00000001


	//----- nvinfo : EIATTR_CBANK_PARAM_SIZE
	.align		4
.L_31:
        /*00ac*/ 	.byte	0x03, 0x19
        /*00ae*/ 	.short	0x003c


	//----- nvinfo : EIATTR_PARAM_CBANK
	.align		4
        /*00b0*/ 	.byte	0x04, 0x0a
        /*00b2*/ 	.short	(.L_33 - .L_32)
	.align		4
.L_32:
        /*00b4*/ 	.word	index@(.nv.constant0.triton_poi_fused__native_batch_norm_legit_no_training_convolution_relu_1)
        /*00b8*/ 	.short	0x0210
        /*00ba*/ 	.short	0x003c


	//----- nvinfo : EIATTR_SW_WAR
	.align		4
.L_33:
        /*00bc*/ 	.byte	0x04, 0x36
        /*00be*/ 	.short	(.L_35 - .L_34)
.L_34:
        /*00c0*/ 	.word	0x00000008
.L_35:


//--------------------- .nv.callgraph             --------------------------
	.section	.nv.callgraph,"",@"SHT_CUDA_CALLGRAPH"
	.align	4
	.sectionentsize	8
	.align		4
        /*0000*/ 	.word	0x00000000
	.align		4
        /*0004*/ 	.word	0xffffffff
	.align		4
        /*0008*/ 	.word	0x00000000
	.align		4
        /*000c*/ 	.word	0xfffffffe
	.align		4
        /*0010*/ 	.word	0x00000000
	.align		4
        /*0014*/ 	.word	0xfffffffd
	.align		4
        /*0018*/ 	.word	0x00000000
	.align		4
        /*001c*/ 	.word	0xfffffffc


//--------------------- .nv.constant4             --------------------------
	.section	.nv.constant4,"a",@progbits
	.align	8
	.align		8
.nv.constant4:
        /*0000*/ 	.dword	_$_str
	.align		8
        /*0008*/ 	.dword	_$_str_$_2


//--------------------- .text.triton_poi_fused__native_batch_norm_legit_no_training_convolution_relu_1 --------------------------
	.section	.text.triton_poi_fused__native_batch_norm_legit_no_training_convolution_relu_1,"ax",@progbits
	.align	128
        .global         triton_poi_fused__native_batch_norm_legit_no_training_convolution_relu_1
        .type           triton_poi_fused__native_batch_norm_legit_no_training_convolution_relu_1,@function
        .size           triton_poi_fused__native_batch_norm_legit_no_training_convolution_relu_1,(.L_x_1 - triton_poi_fused__native_batch_norm_legit_no_training_convolution_relu_1)
        .other          triton_poi_fused__native_batch_norm_legit_no_training_convolution_relu_1,@"STO_CUDA_ENTRY STV_DEFAULT"
triton_poi_fused__native_batch_norm_legit_no_training_convolution_relu_1:
.text.triton_poi_fused__native_batch_norm_legit_no_training_convolution_relu_1:
[----:B------:R-:W0:Y:S01]  /*0000*/  LDC R1, c[0x0][0x28] ;  /* 0x00000a00ff017b82 */ /* 0x000e220000000800 */
[----:B------:R-:W1:Y:S01]  /*0010*/  S2R R0, SR_TID.X ;  /* 0x0000000000007919 */ /* 0x000e620000002100 */
[----:B------:R-:W-:Y:S01]  /*0020*/  CS2R R16, SRZ ;  /* 0x0000000000107805 */ /* 0x000fe2000001ff00 */
[----:B------:R-:W-:-:S05]  /*0030*/  ULDC.64 UR4, c[0x0][0x208] ;  /* 0x0000820000047ab9 */ /* 0x000fca0000000a00 */
[----:B------:R-:W2:Y:S01]  /*0040*/  LDC.64 R14, c[0x0][0x218] ;  /* 0x00008600ff0e7b82 */ /* 0x000ea20000000a00 */
[----:B------:R-:W3:Y:S07]  /*0050*/  S2R R5, SR_CTAID.X ;  /* 0x0000000000057919 */ /* 0x000eee0000002500 */
[----:B------:R-:W4:Y:S08]  /*0060*/  LDC.64 R22, c[0x0][0x210] ;  /* 0x00008400ff167b82 */ /* 0x000f300000000a00 */
[----:B------:R-:W5:Y:S08]  /*0070*/  LDC.64 R20, c[0x0][0x220] ;  /* 0x00008800ff147b82 */ /* 0x000f700000000a00 */
[----:B------:R-:W2:Y:S01]  /*0080*/  LDC.64 R8, c[0x0][0x230] ;  /* 0x00008c00ff087b82 */ /* 0x000ea20000000a00 */
[----:B-1----:R-:W-:-:S07]  /*0090*/  SHF.L.U32 R0, R0, 0x1, RZ ;  /* 0x0000000100007819 */ /* 0x002fce00000006ff */
[----:B------:R-:W1:Y:S01]  /*00a0*/  LDC.64 R6, c[0x0][0x238] ;  /* 0x00008e00ff067b82 */ /* 0x000e620000000a00 */
[----:B---3--:R-:W-:Y:S02]  /*00b0*/  SHF.R.S32.HI R3, RZ, 0x17, R5 ;  /* 0x00000017ff037819 */ /* 0x008fe40000011405 */
[----:B------:R-:W-:Y:S02]  /*00c0*/  LOP3.LUT R0, R0, 0xfe, RZ, 0xc0, !PT ;  /* 0x000000fe00007812 */ /* 0x000fe400078ec0ff */
[----:B------:R-:W-:Y:S02]  /*00d0*/  SGXT R3, R3, 0x1 ;  /* 0x000000010303781a */ /* 0x000fe40000000200 */
[----:B------:R-:W-:Y:S02]  /*00e0*/  LEA R0, R5, R0, 0x8 ;  /* 0x0000000005007211 */ /* 0x000fe400078e40ff */
[----:B------:R-:W3:Y:S02]  /*00f0*/  LDC.64 R4, c[0x0][0x228] ;  /* 0x00008a00ff047b82 */ /* 0x000ee40000000a00 */
[----:B------:R-:W-:-:S02]  /*0100*/  LEA.HI R3, R3, R0, RZ, 0x4 ;  /* 0x0000000003037211 */ /* 0x000fc400078f20ff */
[----:B------:R-:W-:Y:S02]  /*0110*/  ISETP.GE.AND P0, PT, R0, 0x800, PT ;  /* 0x000008000000780c */ /* 0x000fe40003f06270 */
[----:B------:R-:W-:-:S04]  /*0120*/  SHF.R.S32.HI R3, RZ, 0x4, R3 ;  /* 0x00000004ff037819 */ /* 0x000fc80000011403 */
[----:B------:R-:W-:-:S04]  /*0130*/  LEA.HI R2, R3, R3, RZ, 0x5 ;  /* 0x0000000303027211 */ /* 0x000fc800078f28ff */
[----:B------:R-:W-:-:S04]  /*0140*/  LOP3.LUT R2, R2, 0xffffffe0, RZ, 0xc0, !PT ;  /* 0xffffffe002027812 */ /* 0x000fc800078ec0ff */
[----:B------:R-:W-:-:S05]  /*0150*/  IADD3 R19, R3, -R2, RZ ;  /* 0x8000000203137210 */ /* 0x000fca0007ffe0ff */
[----:B---3--:R-:W-:-:S05]  /*0160*/  IMAD.WIDE R4, R19, 0x4, R4 ;  /* 0x0000000413047825 */ /* 0x008fca00078e0204 */
[----:B------:R-:W3:Y:S04]  /*0170*/  @!P0 LDG.E.EL R16, desc[UR4][R4.64] ;  /* 0x0000000404108981 */ /* 0x000ee8000c2e1900 */
[----:B------:R4:W3:Y:S01]  /*0180*/  @!P0 LDG.E.EL R17, desc[UR4][R4.64] ;  /* 0x0000000404118981 */ /* 0x0008e2000c2e1900 */
[----:B------:R-:W-:Y:S02]  /*0190*/  CS2R R12, SRZ ;  /* 0x00000000000c7805 */ /* 0x000fe4000001ff00 */
[----:B------:R-:W-:Y:S02]  /*01a0*/  CS2R R10, SRZ ;  /* 0x00000000000a7805 */ /* 0x000fe4000001ff00 */
[----:B------:R-:W-:Y:S01]  /*01b0*/  CS2R R2, SRZ ;  /* 0x0000000000027805 */ /* 0x000fe2000001ff00 */
[----:B--2---:R-:W-:-:S05]  /*01c0*/  IMAD.WIDE R14, R19, 0x4, R14 ;  /* 0x00000004130e7825 */ /* 0x004fca00078e020e */
[----:B------:R-:W2:Y:S01]  /*01d0*/  @!P0 LDG.E.EL R13, desc[UR4][R14.64] ;  /* 0x000000040e0d8981 */ /* 0x000ea2000c2e1900 */
[----:B----4-:R-:W-:-:S03]  /*01e0*/  IMAD.WIDE R4, R0, 0x4, R22 ;  /* 0x0000000400047825 */ /* 0x010fc600078e0216 */
[----:B------:R-:W4:Y:S01]  /*01f0*/  @!P0 LDG.E.EL R10, desc[UR4][R14.64] ;  /* 0x000000040e0a8981 */ /* 0x000f22000c2e1900 */
[----:B-----5:R-:W-:-:S03]  /*0200*/  IMAD.WIDE R22, R19, 0x4, R20 ;  /* 0x0000000413167825 */ /* 0x020fc600078e0214 */
[----:B------:R-:W2:Y:S01]  /*0210*/  @!P0 LDG.E.64 R2, desc[UR4][R4.64] ;  /* 0x0000000404028981 */ /* 0x000ea2000c1e1b00 */
[C---:B0-----:R-:W-:Y:S01]  /*0220*/  IMAD.WIDE R8, R19.reuse, 0x4, R8 ;  /* 0x0000000413087825 */ /* 0x041fe200078e0208 */
[----:B------:R-:W-:Y:S02]  /*0230*/  CS2R R20, SRZ ;  /* 0x0000000000147805 */ /* 0x000fe4000001ff00 */
[----:B------:R-:W5:Y:S01]  /*0240*/  @!P0 LDG.E.EL R11, desc[UR4][R22.64] ;  /* 0x00000004160b8981 */ /* 0x000f62000c2e1900 */
[----:B-1----:R-:W-:Y:S01]  /*0250*/  IMAD.WIDE R6, R19, 0x4, R6 ;  /* 0x0000000413067825 */ /* 0x002fe200078e0206 */
[----:B------:R-:W-:Y:S02]  /*0260*/  CS2R R18, SRZ ;  /* 0x0000000000127805 */ /* 0x000fe4000001ff00 */
[----:B------:R-:W2:Y:S04]  /*0270*/  @!P0 LDG.E.EL R12, desc[UR4][R22.64] ;  /* 0x00000004160c8981 */ /* 0x000ea8000c2e1900 */
[----:B------:R-:W2:Y:S04]  /*0280*/  @!P0 LDG.E.EL R20, desc[UR4][R8.64] ;  /* 0x0000000408148981 */ /* 0x000ea8000c2e1900 */
[----:B------:R0:W2:Y:S04]  /*0290*/  @!P0 LDG.E.EL R21, desc[UR4][R8.64] ;  /* 0x0000000408158981 */ /* 0x0000a8000c2e1900 */
[----:B------:R-:W2:Y:S04]  /*02a0*/  @!P0 LDG.E.EL R19, desc[UR4][R6.64] ;  /* 0x0000000406138981 */ /* 0x000ea8000c2e1900 */
[----:B------:R1:W2:Y:S01]  /*02b0*/  @!P0 LDG.E.EL R18, desc[UR4][R6.64] ;  /* 0x0000000406128981 */ /* 0x0002a2000c2e1900 */
[----:B0-----:R-:W-:Y:S01]  /*02c0*/  HFMA2.MMA R8, -RZ, RZ, 1.625, 0 ;  /* 0x3e800000ff087435 */ /* 0x001fe200000001ff */
[----:B-1----:R-:W0:Y:S02]  /*02d0*/  LDC.64 R6, c[0x0][0x240] ;  /* 0x00009000ff067b82 */ /* 0x002e240000000a00 */
[----:B0-----:R-:W-:-:S04]  /*02e0*/  IMAD.WIDE R6, R0, 0x4, R6 ;  /* 0x0000000400067825 */ /* 0x001fc800078e0206 */
[----:B---3--:R-:W-:Y:S01]  /*02f0*/  FADD R16, R16, 9.9999997473787516356e-06 ;  /* 0x3727c5ac10107421 */ /* 0x008fe20000000000 */
[----:B------:R-:W-:-:S03]  /*0300*/  FADD R17, R17, 9.9999997473787516356e-06 ;  /* 0x3727c5ac11117421 */ /* 0x000fc60000000000 */
[----:B------:R-:W0:Y:S08]  /*0310*/  MUFU.SQRT R14, R16 ;  /* 0x00000010000e7308 */ /* 0x000e300000002000 */
[----:B------:R-:W1:Y:S01]  /*0320*/  MUFU.SQRT R15, R17 ;  /* 0x00000011000f7308 */ /* 0x000e620000002000 */
[C---:B0-----:R-:W-:Y:S02]  /*0330*/  FSETP.GT.AND P1, PT, R14.reuse, 8.50705917302346158658e+37, PT ;  /* 0x7e8000000e00780b */ /* 0x041fe40003f24000 */
[----:B------:R-:W-:-:S02]  /*0340*/  FSETP.GEU.AND P3, PT, R14, 1.175494350822287508e-38, PT ;  /* 0x008000000e00780b */ /* 0x000fc40003f6e000 */
[C---:B-1----:R-:W-:Y:S02]  /*0350*/  FSETP.GT.AND P2, PT, R15.reuse, 8.50705917302346158658e+37, PT ;  /* 0x7e8000000f00780b */ /* 0x042fe40003f44000 */
[----:B------:R-:W-:-:S07]  /*0360*/  FSETP.GEU.AND P4, PT, R15, 1.175494350822287508e-38, PT ;  /* 0x008000000f00780b */ /* 0x000fce0003f8e000 */
[----:B------:R-:W-:-:S04]  /*0370*/  @P1 FMUL R14, R14, 0.25 ;  /* 0x3e8000000e0e1820 */ /* 0x000fc80000400000 */
[----:B------:R-:W-:Y:S01]  /*0380*/  @!P3 FMUL R14, R14, 16777216 ;  /* 0x4b8000000e0eb820 */ /* 0x000fe20000400000 */
[----:B------:R-:W-:-:S04]  /*0390*/  @P2 FMUL R15, R15, 0.25 ;  /* 0x3e8000000f0f2820 */ /* 0x000fc80000400000 */
[----:B------:R-:W-:Y:S01]  /*03a0*/  @!P4 FMUL R15, R15, 16777216 ;  /* 0x4b8000000f0fc820 */ /* 0x000fe20000400000 */
[----:B------:R-:W0:Y:S01]  /*03b0*/  MUFU.RCP R14, R14 ;  /* 0x0000000e000e7308 */ /* 0x000e220000001000 */
[----:B------:R-:W-:-:S07]  /*03c0*/  FSEL R9, R8, 1, P1 ;  /* 0x3f80000008097808 */ /* 0x000fce0000800000 */
[----:B------:R-:W1:Y:S01]  /*03d0*/  MUFU.RCP R15, R15 ;  /* 0x0000000f000f7308 */ /* 0x000e620000001000 */
[----:B------:R-:W-:Y:S01]  /*03e0*/  FSEL R8, R8, 1, P2 ;  /* 0x3f80000008087808 */ /* 0x000fe20001000000 */
[----:B------:R-:W-:Y:S01]  /*03f0*/  @!P3 FMUL R9, R9, 16777216 ;  /* 0x4b8000000909b820 */ /* 0x000fe20000400000 */
[----:B--2---:R-:W-:Y:S01]  /*0400*/  FADD R2, R13, R2 ;  /* 0x000000020d027221 */ /* 0x004fe20000000000 */
[----:B----4-:R-:W-:Y:S02]  /*0410*/  FADD R3, R10, R3 ;  /* 0x000000030a037221 */ /* 0x010fe40000000000 */
[----:B------:R-:W-:Y:S01]  /*0420*/  @!P4 FMUL R8, R8, 16777216 ;  /* 0x4b8000000808c820 */ /* 0x000fe20000400000 */
[----:B0-----:R-:W-:Y:S01]  /*0430*/  FMUL R14, R14, R9 ;  /* 0x000000090e0e7220 */ /* 0x001fe20000400000 */
[----:B-----5:R-:W-:Y:S01]  /*0440*/  FADD R11, R2, -R11 ;  /* 0x8000000b020b7221 */ /* 0x020fe20000000000 */
[----:B------:R-:W-:Y:S01]  /*0450*/  FADD R12, R3, -R12 ;  /* 0x8000000c030c7221 */ /* 0x000fe20000000000 */
[----:B-1----:R-:W-:-:S02]  /*0460*/  FMUL R9, R15, R8 ;  /* 0x000000080f097220 */ /* 0x002fc40000400000 */
[----:B------:R-:W-:Y:S02]  /*0470*/  FMUL R14, R11, R14 ;  /* 0x0000000e0b0e7220 */ /* 0x000fe40000400000 */
[----:B------:R-:W-:Y:S02]  /*0480*/  FMUL R9, R12, R9 ;  /* 0x000000090c097220 */ /* 0x000fe40000400000 */
[----:B------:R-:W-:Y:S02]  /*0490*/  FFMA R14, R14, R20, R19 ;  /* 0x000000140e0e7223 */ /* 0x000fe40000000013 */
[----:B------:R-:W-:Y:S01]  /*04a0*/  FFMA R9, R9, R21, R18 ;  /* 0x0000001509097223 */ /* 0x000fe20000000012 */
[----:B------:R0:W-:Y:S02]  /*04b0*/  @!P0 STG.E.64 desc[UR4][R4.64], R2 ;  /* 0x0000000204008986 */ /* 0x0001e4000c101b04 */
[----:B------:R-:W-:Y:S02]  /*04c0*/  FSETP.GEU.AND P1, PT, R14, RZ, PT ;  /* 0x000000ff0e00720b */ /* 0x000fe40003f2e000 */
[----:B------:R-:W-:-:S02]  /*04d0*/  FSETP.GEU.AND P2, PT, R9, RZ, PT ;  /* 0x000000ff0900720b */ /* 0x000fc40003f4e000 */
[----:B------:R-:W-:Y:S02]  /*04e0*/  FSEL R8, R14, RZ, P1 ;  /* 0x000000ff0e087208 */ /* 0x000fe40000800000 */
[----:B------:R-:W-:Y:S01]  /*04f0*/  FSEL R9, R9, RZ, P2 ;  /* 0x000000ff09097208 */ /* 0x000fe20001000000 */
[----:B0-----:R-:W-:Y:S08]  /*0500*/  @P0 EXIT ;  /* 0x000000000000094d */ /* 0x001ff00003800000 */
[----:B------:R-:W-:Y:S01]  /*0510*/  STG.E.64 desc[UR4][R6.64], R8 ;  /* 0x0000000806007986 */ /* 0x000fe2000c101b04 */
[----:B------:R-:W-:Y:S05]  /*0520*/  EXIT ;  /* 0x000000000000794d */ /* 0x000fea0003800000 */
.L_x_0:
[----:B------:R-:W-:-:S00]  /*0530*/  BRA `(.L_x_0) ;  /* 0xfffffffc00fc7947 */ /* 0x000fc0000383ffff */
[----:B------:R-:W-:-:S00]  /*0540*/  NOP ;  /* 0x0000000000007918 */ /* 0x000fc00000000000 */
        /* <DEDUP_REMOVED lines=11> */
.L_x_1:


//--------------------- .nv.global.init           --------------------------
	.section	.nv.global.init,"aw",@progbits
.nv.global.init:
	.type		_$_str,@object
	.size		_$_str,(_$_str_$_2 - _$_str)
_$_str:
        /*0000*/ 	.byte	0x5f, 0x5f, 0x43, 0x55, 0x44, 0x41, 0x5f, 0x46, 0x54, 0x5a, 0x00
	.type		_$_str_$_2,@object
	.size		_$_str_$_2,(.L_1 - _$_str_$_2)
_$_str_$_2:
        /*000b*/ 	.byte	0x5f, 0x5f, 0x43, 0x55, 0x44, 0x41, 0x5f, 0x50, 0x52, 0x45, 0x43, 0x5f, 0x53, 0x51, 0x52, 0x54
        /*001b*/ 	.byte	0x00
.L_1:


//--------------------- .nv.constant0.triton_poi_fused__native_batch_norm_legit_no_training_convolution_relu_1 --------------------------
	.section	.nv.constant0.triton_poi_fused__native_batch_norm_legit_no_training_convolution_relu_1,"a",@progbits
	.sectionflags	@""
	.align	4
.nv.constant0.triton_poi_fused__native_batch_norm_legit_no_training_convolution_relu_1:
	.zero		588
